	.headerflags	@"EF_CUDA_TEXMODE_UNIFIED EF_CUDA_64BIT_ADDRESS EF_CUDA_ACCELERATORS EF_CUDA_SM90 EF_CUDA_VIRTUAL_SM(EF_CUDA_SM90)"
	.elftype	@"ET_EXEC"


//--------------------- .nv.info                  --------------------------
	.section	.nv.info,"",@"SHT_CUDA_INFO"
	.align	4


	//----- nvinfo : EIATTR_REGCOUNT
	.align		4
        /*0000*/ 	.byte	0x04, 0x2f
        /*0002*/ 	.short	(.L_1 - .L_0)
	.align		4
.L_0:
        /*0004*/ 	.word	index@(triton_poi_fused_clone_2)
        /*0008*/ 	.word	0x0000000f


	//----- nvinfo : EIATTR_MIN_STACK_SIZE
	.align		4
.L_1:
        /*000c*/ 	.byte	0x04, 0x12
        /*000e*/ 	.short	(.L_3 - .L_2)
	.align		4
.L_2:
        /*0010*/ 	.word	index@(triton_poi_fused_clone_2)
        /*0014*/ 	.word	0x00000000


	//----- nvinfo : EIATTR_FRAME_SIZE
	.align		4
.L_3:
        /*0018*/ 	.byte	0x04, 0x11
        /*001a*/ 	.short	(.L_5 - .L_4)
	.align		4
.L_4:
        /*001c*/ 	.word	index@(triton_poi_fused_clone_2)
        /*0020*/ 	.word	0x00000000


	//----- nvinfo : EIATTR_MIN_STACK_SIZE
	.align		4
.L_5:
        /*0024*/ 	.byte	0x04, 0x12
        /*0026*/ 	.short	(.L_7 - .L_6)
	.align		4
.L_6:
        /*0028*/ 	.word	index@(triton_poi_fused_clone_2)
        /*002c*/ 	.word	0x00000000
.L_7:


//--------------------- .nv.info.triton_poi_fused_clone_2 --------------------------
	.section	.nv.info.triton_poi_fused_clone_2,"",@"SHT_CUDA_INFO"
	.sectionflags	@""
	.align	4


	//----- nvinfo : EIATTR_CUDA_API_VERSION
	.align		4
        /*0000*/ 	.byte	0x04, 0x37
        /*0002*/ 	.short	(.L_9 - .L_8)
.L_8:
        /*0004*/ 	.word	0x0000007c


	//----- nvinfo : EIATTR_KPARAM_INFO
	.align		4
.L_9:
        /*0008*/ 	.byte	0x04, 0x17
        /*000a*/ 	.short	(.L_11 - .L_10)
.L_10:
        /*000c*/ 	.word	0x00000000
        /*0010*/ 	.short	0x0003
        /*0012*/ 	.short	0x0014
        /*0014*/ 	.byte	0x00, 0xf0, 0x11, 0x00


	//----- nvinfo : EIATTR_KPARAM_INFO
	.align		4
.L_11:
        /*0018*/ 	.byte	0x04, 0x17
        /*001a*/ 	.short	(.L_13 - .L_12)
.L_12:
        /*001c*/ 	.word	0x00000000
        /*0020*/ 	.short	0x0002
        /*0022*/ 	.short	0x0010
        /*0024*/ 	.byte	0x00, 0xf0, 0x11, 0x00


	//----- nvinfo : EIATTR_KPARAM_INFO
	.align		4
.L_13:
        /*0028*/ 	.byte	0x04, 0x17
        /*002a*/ 	.short	(.L_15 - .L_14)
.L_14:
        /*002c*/ 	.word	0x00000000
        /*0030*/ 	.short	0x0001
        /*0032*/ 	.short	0x0008
        /*0034*/ 	.byte	0x00, 0xf4, 0x21, 0x00


	//----- nvinfo : EIATTR_KPARAM_INFO
	.align		4
.L_15:
        /*0038*/ 	.byte	0x04, 0x17
        /*003a*/ 	.short	(.L_17 - .L_16)
.L_16:
        /*003c*/ 	.word	0x00000000
        /*0040*/ 	.short	0x0000
        /*0042*/ 	.short	0x0000
        /*0044*/ 	.byte	0x00, 0xf4, 0x21, 0x00


	//----- nvinfo : EIATTR_SPARSE_MMA_MASK
	.align		4
.L_17:
        /*0048*/ 	.byte	0x03, 0x50
        /*004a*/ 	.short	0x0000


	//----- nvinfo : EIATTR_MAXREG_COUNT
	.align		4
        /*004c*/ 	.byte	0x03, 0x1b
        /*004e*/ 	.short	0x00ff


	//----- nvinfo : EIATTR_EXIT_INSTR_OFFSETS
	.align		4
        /*0050*/ 	.byte	0x04, 0x1c
        /*0052*/ 	.short	(.L_19 - .L_18)


	//   ....[0]....
.L_18:
        /*0054*/ 	.word	0x00000330


	//   ....[1]....
        /*0058*/ 	.word	0x000003a0


	//----- nvinfo : EIATTR_REQNTID
	.align		4
.L_19:
        /*005c*/ 	.byte	0x04, 0x10
        /*005e*/ 	.short	(.L_21 - .L_20)
.L_20:
        /*0060*/ 	.word	0x00000020
        /*0064*/ 	.word	0x00000001
        /*0068*/ 	.word	0x00000001


	//----- nvinfo : EIATTR_CBANK_PARAM_SIZE
	.align		4
.L_21:
        /*006c*/ 	.byte	0x03, 0x19
        /*006e*/ 	.short	0x0018


	//----- nvinfo : EIATTR_PARAM_CBANK
	.align		4
        /*0070*/ 	.byte	0x04, 0x0a
        /*0072*/ 	.short	(.L_23 - .L_22)
	.align		4
.L_22:
        /*0074*/ 	.word	index@(.nv.constant0.triton_poi_fused_clone_2)
        /*0078*/ 	.short	0x0210
        /*007a*/ 	.short	0x0018


	//----- nvinfo : EIATTR_SW_WAR
	.align		4
.L_23:
        /*007c*/ 	.byte	0x04, 0x36
        /*007e*/ 	.short	(.L_25 - .L_24)
.L_24:
        /*0080*/ 	.word	0x00000008
.L_25:


//--------------------- .nv.callgraph             --------------------------
	.section	.nv.callgraph,"",@"SHT_CUDA_CALLGRAPH"
	.align	4
	.sectionentsize	8
	.align		4
        /*0000*/ 	.word	0x00000000
	.align		4
        /*0004*/ 	.word	0xffffffff
	.align		4
        /*0008*/ 	.word	0x00000000
	.align		4
        /*000c*/ 	.word	0xfffffffe
	.align		4
        /*0010*/ 	.word	0x00000000
	.align		4
        /*0014*/ 	.word	0xfffffffd
	.align		4
        /*0018*/ 	.word	0x00000000
	.align		4
        /*001c*/ 	.word	0xfffffffc


//--------------------- .text.triton_poi_fused_clone_2 --------------------------
	.section	.text.triton_poi_fused_clone_2,"ax",@progbits
	.sectionflags	@"SHF_BARRIERS=1"
	.align	128
        .global         triton_poi_fused_clone_2
        .type           triton_poi_fused_clone_2,@function
        .size           triton_poi_fused_clone_2,(.L_x_1 - triton_poi_fused_clone_2)
        .other          triton_poi_fused_clone_2,@"STO_CUDA_ENTRY STV_DEFAULT"
triton_poi_fused_clone_2:
.text.triton_poi_fused_clone_2:
[----:B------:R-:W0:Y:S02]  /*0000*/  LDC R1, c[0x0][0x28] ;  /* 0x00000a00ff017b82 */ /* 0x000e240000000800 */
[----:B------:R-:W1:Y:S01]  /*0010*/  S2R R0, SR_CTAID.Y ;  /* 0x0000000000007919 */ /* 0x000e620000002600 */
[----:B------:R-:W-:Y:S01]  /*0020*/  ULDC.64 UR6, c[0x0][0x208] ;  /* 0x0000820000067ab9 */ /* 0x000fe20000000a00 */
[----:B------:R-:W2:Y:S01]  /*0030*/  S2R R12, SR_TID.X ;  /* 0x00000000000c7919 */ /* 0x000ea20000002100 */
[----:B------:R-:W3:Y:S01]  /*0040*/  S2R R6, SR_CTAID.X ;  /* 0x0000000000067919 */ /* 0x000ee20000002500 */
[----:B-1----:R-:W-:Y:S02]  /*0050*/  IMAD.SHL.U32 R0, R0, 0x10, RZ ;  /* 0x0000001000007824 */ /* 0x002fe400078e00ff */
[----:B--2---:R-:W-:Y:S01]  /*0060*/  IMAD.SHL.U32 R5, R12, 0x2, RZ ;  /* 0x000000020c057824 */ /* 0x004fe200078e00ff */
[----:B------:R-:W-:Y:S01]  /*0070*/  SHF.R.U32.HI R9, RZ, 0x3, R12 ;  /* 0x00000003ff097819 */ /* 0x000fe2000001160c */
[----:B---3--:R-:W-:-:S03]  /*0080*/  IMAD.SHL.U32 R6, R6, 0x4, RZ ;  /* 0x0000000406067824 */ /* 0x008fc600078e00ff */
[----:B------:R-:W-:Y:S02]  /*0090*/  LOP3.LUT R4, R0, 0xe, R5, 0xf8, !PT ;  /* 0x0000000e00047812 */ /* 0x000fe400078ef805 */
[----:B------:R-:W-:Y:S02]  /*00a0*/  SGXT.U32 R9, R9, 0x2 ;  /* 0x000000020909781a */ /* 0x000fe40000000000 */
[----:B------:R-:W-:Y:S02]  /*00b0*/  SHF.R.S32.HI R3, RZ, 0x1f, R4 ;  /* 0x0000001fff037819 */ /* 0x000fe40000011404 */
[----:B------:R-:W-:Y:S02]  /*00c0*/  LOP3.LUT R7, R6, R9, RZ, 0xfc, !PT ;  /* 0x0000000906077212 */ /* 0x000fe400078efcff */
[----:B------:R-:W-:Y:S02]  /*00d0*/  LEA.HI R8, R3, R4, RZ, 0x2 ;  /* 0x0000000403087211 */ /* 0x000fe400078f10ff */
[----:B------:R-:W1:Y:S01]  /*00e0*/  LDC.64 R2, c[0x0][0x210] ;  /* 0x00008400ff027b82 */ /* 0x000e620000000a00 */
[----:B------:R-:W-:-:S02]  /*00f0*/  ISETP.GE.AND P0, PT, R7, 0x4, PT ;  /* 0x000000040700780c */ /* 0x000fc40003f06270 */
[----:B------:R-:W-:Y:S02]  /*0100*/  LOP3.LUT R11, R8, 0xfffffffc, RZ, 0xc0, !PT ;  /* 0xfffffffc080b7812 */ /* 0x000fe400078ec0ff */
[----:B------:R-:W-:Y:S02]  /*0110*/  SHF.R.S32.HI R8, RZ, 0x2, R8 ;  /* 0x00000002ff087819 */ /* 0x000fe40000011408 */
[C---:B------:R-:W-:Y:S01]  /*0120*/  ISETP.LT.AND P0, PT, R4.reuse, 0x10, !P0 ;  /* 0x000000100400780c */ /* 0x040fe20004701270 */
[----:B------:R-:W-:-:S04]  /*0130*/  IMAD.IADD R10, R4, 0x1, -R11 ;  /* 0x00000001040a7824 */ /* 0x000fc800078e0a0b */
[----:B------:R-:W-:-:S04]  /*0140*/  IMAD R10, R7, 0xc, R10 ;  /* 0x0000000c070a7824 */ /* 0x000fc800078e020a */
[----:B------:R-:W-:Y:S01]  /*0150*/  VIADD R7, R10, 0x8 ;  /* 0x000000080a077836 */ /* 0x000fe20000000000 */
[----:B------:R-:W-:-:S03]  /*0160*/  CS2R R10, SRZ ;  /* 0x00000000000a7805 */ /* 0x000fc6000001ff00 */
[----:B------:R-:W-:-:S04]  /*0170*/  IMAD R7, R8, 0x30, R7 ;  /* 0x0000003008077824 */ /* 0x000fc800078e0207 */
[----:B-1----:R-:W-:-:S05]  /*0180*/  IMAD.WIDE R2, R7, 0x4, R2 ;  /* 0x0000000407027825 */ /* 0x002fca00078e0202 */
[----:B------:R1:W2:Y:S01]  /*0190*/  @P0 LDG.E.EL.64 R10, desc[UR6][R2.64] ;  /* 0x00000006020a0981 */ /* 0x0002a2000c2e1b00 */
[----:B------:R-:W3:Y:S01]  /*01a0*/  S2UR UR5, SR_CgaCtaId ;  /* 0x00000000000579c3 */ /* 0x000ee20000008800 */
[----:B------:R-:W-:Y:S01]  /*01b0*/  IMAD.SHL.U32 R4, R12, 0x8, RZ ;  /* 0x000000080c047824 */ /* 0x000fe200078e00ff */
[----:B------:R-:W-:Y:S01]  /*01c0*/  UMOV UR4, 0x400 ;  /* 0x0000040000047882 */ /* 0x000fe20000000000 */
[----:B------:R-:W-:Y:S02]  /*01d0*/  SHF.R.U32.HI R7, RZ, 0x1, R12 ;  /* 0x00000001ff077819 */ /* 0x000fe4000001160c */
[----:B------:R-:W-:Y:S02]  /*01e0*/  LOP3.LUT R6, R6, 0x2, R5, 0xf8, !PT ;  /* 0x0000000206067812 */ /* 0x000fe400078ef805 */
[----:B------:R-:W-:Y:S02]  /*01f0*/  LOP3.LUT R4, R4, 0x38, RZ, 0xc0, !PT ;  /* 0x0000003804047812 */ /* 0x000fe400078ec0ff */
[----:B------:R-:W-:-:S02]  /*0200*/  SGXT.U32 R7, R7, 0x4 ;  /* 0x000000040707781a */ /* 0x000fc40000000000 */
[C---:B------:R-:W-:Y:S02]  /*0210*/  LOP3.LUT R9, R4.reuse, R9, RZ, 0xfc, !PT ;  /* 0x0000000904097212 */ /* 0x040fe400078efcff */
[C---:B-1----:R-:W-:Y:S02]  /*0220*/  LOP3.LUT R2, R4.reuse, 0x4, RZ, 0xfc, !PT ;  /* 0x0000000404027812 */ /* 0x042fe400078efcff */
[-C--:B------:R-:W-:Y:S02]  /*0230*/  LEA.HI R4, R4, R9.reuse, RZ, 0x1e ;  /* 0x0000000904047211 */ /* 0x080fe400078ff0ff */
[----:B------:R-:W-:Y:S02]  /*0240*/  LEA.HI R2, R2, R9, RZ, 0x1e ;  /* 0x0000000902027211 */ /* 0x000fe400078ff0ff */
[----:B------:R-:W-:Y:S02]  /*0250*/  LOP3.LUT R7, R0, R7, RZ, 0xfc, !PT ;  /* 0x0000000700077212 */ /* 0x000fe400078efcff */
[----:B------:R-:W-:-:S02]  /*0260*/  ISETP.GE.AND P0, PT, R6, 0x4, PT ;  /* 0x000000040600780c */ /* 0x000fc40003f06270 */
[----:B------:R-:W-:Y:S01]  /*0270*/  LOP3.LUT R0, R5, 0x3e, RZ, 0xc0, !PT ;  /* 0x0000003e05007812 */ /* 0x000fe200078ec0ff */
[----:B---3--:R-:W-:Y:S01]  /*0280*/  UPRMT UR4, UR5, 0x654, UR4 ;  /* 0x0000065405047896 */ /* 0x008fe20008000004 */
[----:B------:R-:W-:Y:S02]  /*0290*/  SHF.R.U32.HI R5, RZ, 0x2, R5 ;  /* 0x00000002ff057819 */ /* 0x000fe40000011605 */
[----:B------:R-:W-:Y:S02]  /*02a0*/  ISETP.LT.AND P0, PT, R7, 0x10, !P0 ;  /* 0x000000100700780c */ /* 0x000fe40004701270 */
[----:B------:R-:W-:Y:S02]  /*02b0*/  SGXT.U32 R5, R5, 0x4 ;  /* 0x000000040505781a */ /* 0x000fe40000000000 */
[----:B------:R-:W-:Y:S02]  /*02c0*/  LEA R3, R4, UR4, 0x2 ;  /* 0x0000000404037c11 */ /* 0x000fe4000f8e10ff */
[----:B------:R-:W-:Y:S01]  /*02d0*/  LEA R2, R2, UR4, 0x2 ;  /* 0x0000000402027c11 */ /* 0x000fe2000f8e10ff */
[----:B------:R-:W-:-:S05]  /*02e0*/  IMAD.IADD R0, R0, 0x1, R5 ;  /* 0x0000000100007824 */ /* 0x000fca00078e0205 */
[----:B------:R-:W-:Y:S01]  /*02f0*/  LEA R0, R0, UR4, 0x2 ;  /* 0x0000000400007c11 */ /* 0x000fe2000f8e10ff */
[----:B--2---:R1:W-:Y:S04]  /*0300*/  STS [R3], R10 ;  /* 0x0000000a03007388 */ /* 0x0043e80000000800 */
[----:B------:R1:W-:Y:S01]  /*0310*/  STS [R2+0x10], R11 ;  /* 0x0000100b02007388 */ /* 0x0003e20000000800 */
[----:B------:R-:W-:Y:S06]  /*0320*/  BAR.SYNC.DEFER_BLOCKING 0x0 ;  /* 0x0000000000007b1d */ /* 0x000fec0000010000 */
[----:B-1----:R-:W-:Y:S05]  /*0330*/  @!P0 EXIT ;  /* 0x000000000000894d */ /* 0x002fea0003800000 */
[----:B------:R-:W-:Y:S01]  /*0340*/  LDS R4, [R0] ;  /* 0x0000000000047984 */ /* 0x000fe20000000800 */
[----:B------:R-:W0:Y:S01]  /*0350*/  LDC.64 R2, c[0x0][0x218] ;  /* 0x00008600ff027b82 */ /* 0x000e220000000a00 */
[----:B------:R-:W-:Y:S02]  /*0360*/  IMAD R7, R7, 0x4, R6 ;  /* 0x0000000407077824 */ /* 0x000fe400078e0206 */
[----:B------:R-:W1:Y:S02]  /*0370*/  LDS R5, [R0+0x4] ;  /* 0x0000040000057984 */ /* 0x000e640000000800 */
[----:B0-----:R-:W-:-:S05]  /*0380*/  IMAD.WIDE R2, R7, 0x4, R2 ;  /* 0x0000000407027825 */ /* 0x001fca00078e0202 */
[----:B-1----:R-:W-:Y:S01]  /*0390*/  STG.E.64 desc[UR6][R2.64], R4 ;  /* 0x0000000402007986 */ /* 0x002fe2000c101b06 */
[----:B------:R-:W-:Y:S05]  /*03a0*/  EXIT ;  /* 0x000000000000794d */ /* 0x000fea0003800000 */
.L_x_0:
[----:B------:R-:W-:-:S00]  /*03b0*/  BRA `(.L_x_0) ;  /* 0xfffffffc00fc7947 */ /* 0x000fc0000383ffff */
[----:B------:R-:W-:-:S00]  /*03c0*/  NOP ;  /* 0x0000000000007918 */ /* 0x000fc00000000000 */
        /* <DEDUP_REMOVED lines=11> */
.L_x_1:


//--------------------- .nv.shared.triton_poi_fused_clone_2 --------------------------
	.section	.nv.shared.triton_poi_fused_clone_2,"aw",@nobits
	.sectionflags	@""
	.align	16
	.zero		1024


//--------------------- .nv.constant0.triton_poi_fused_clone_2 --------------------------
	.section	.nv.constant0.triton_poi_fused_clone_2,"a",@progbits
	.sectionflags	@""
	.align	4
.nv.constant0.triton_poi_fused_clone_2:
	.zero		552
